//
// Generated by NVIDIA NVVM Compiler
//
// Compiler Build ID: CL-36424714
// Cuda compilation tools, release 13.0, V13.0.88
// Based on NVVM 20.0.0
//

.version 9.0
.target sm_100
.address_size 64

	// .globl	_Z24cuda_kernel_rgba_to_nv12PhS_iiii

.visible .entry _Z24cuda_kernel_rgba_to_nv12PhS_iiii(
	.param .u64 .ptr .align 1 _Z24cuda_kernel_rgba_to_nv12PhS_iiii_param_0,
	.param .u64 .ptr .align 1 _Z24cuda_kernel_rgba_to_nv12PhS_iiii_param_1,
	.param .u32 _Z24cuda_kernel_rgba_to_nv12PhS_iiii_param_2,
	.param .u32 _Z24cuda_kernel_rgba_to_nv12PhS_iiii_param_3,
	.param .u32 _Z24cuda_kernel_rgba_to_nv12PhS_iiii_param_4,
	.param .u32 _Z24cuda_kernel_rgba_to_nv12PhS_iiii_param_5
)
{
	.reg .pred 	%p<4>;
	.reg .b16 	%rs<10>;
	.reg .b32 	%r<37>;
	.reg .b64 	%rd<13>;

	ld.param.u64 	%rd1, [_Z24cuda_kernel_rgba_to_nv12PhS_iiii_param_0];
	ld.param.u64 	%rd2, [_Z24cuda_kernel_rgba_to_nv12PhS_iiii_param_1];
	ld.param.u32 	%r3, [_Z24cuda_kernel_rgba_to_nv12PhS_iiii_param_2];
	ld.param.u32 	%r6, [_Z24cuda_kernel_rgba_to_nv12PhS_iiii_param_3];
	ld.param.u32 	%r7, [_Z24cuda_kernel_rgba_to_nv12PhS_iiii_param_4];
	ld.param.u32 	%r5, [_Z24cuda_kernel_rgba_to_nv12PhS_iiii_param_5];
	mov.u32 	%r8, %ctaid.x;
	mov.u32 	%r9, %ntid.x;
	mov.u32 	%r10, %tid.x;
	mad.lo.s32 	%r1, %r8, %r9, %r10;
	mov.u32 	%r11, %ctaid.y;
	mov.u32 	%r12, %ntid.y;
	mov.u32 	%r13, %tid.y;
	mad.lo.s32 	%r14, %r11, %r12, %r13;
	setp.ge.s32 	%p1, %r1, %r6;
	setp.ge.s32 	%p2, %r14, %r7;
	or.pred  	%p3, %p1, %p2;
	@%p3 bra 	$L__BB0_2;
	cvta.to.global.u64 	%rd3, %rd1;
	cvta.to.global.u64 	%rd4, %rd2;
	mul.lo.s32 	%r15, %r3, %r14;
	cvt.s64.s32 	%rd5, %r15;
	shl.b32 	%r16, %r1, 2;
	cvt.s64.s32 	%rd6, %r16;
	add.s64 	%rd7, %rd5, %rd6;
	add.s64 	%rd8, %rd3, %rd7;
	ld.global.u32 	%r17, [%rd8];
	shr.u32 	%r18, %r17, 24;
	shr.u32 	%r19, %r17, 16;
	and.b32  	%r20, %r19, 255;
	shr.u32 	%r21, %r17, 8;
	and.b32  	%r22, %r21, 255;
	mad.lo.s32 	%r23, %r18, 66, 128;
	mad.lo.s32 	%r24, %r20, 129, %r23;
	mad.lo.s32 	%r25, %r22, 25, %r24;
	mad.lo.s32 	%r26, %r18, 65432, %r23;
	mad.lo.s32 	%r27, %r20, 74, %r26;
	mad.lo.s32 	%r28, %r22, 112, %r27;
	mad.lo.s32 	%r29, %r18, 150, %r26;
	mad.lo.s32 	%r30, %r20, 65442, %r29;
	mad.lo.s32 	%r31, %r22, 65518, %r30;
	cvt.u16.u32 	%rs1, %r25;
	shr.u16 	%rs2, %rs1, 8;
	add.s16 	%rs3, %rs2, 16;
	mad.lo.s32 	%r32, %r5, %r14, %r1;
	cvt.s64.s32 	%rd9, %r32;
	add.s64 	%rd10, %rd4, %rd9;
	st.global.u8 	[%rd10], %rs3;
	cvt.u16.u32 	%rs4, %r31;
	shr.u16 	%rs5, %rs4, 8;
	xor.b16  	%rs6, %rs5, 128;
	shr.u32 	%r33, %r14, 1;
	and.b32  	%r34, %r1, -2;
	add.s32 	%r35, %r7, %r33;
	mad.lo.s32 	%r36, %r35, %r5, %r34;
	cvt.s64.s32 	%rd11, %r36;
	add.s64 	%rd12, %rd4, %rd11;
	st.global.u8 	[%rd12], %rs6;
	cvt.u16.u32 	%rs7, %r28;
	shr.u16 	%rs8, %rs7, 8;
	xor.b16  	%rs9, %rs8, 128;
	st.global.u8 	[%rd12+1], %rs9;
$L__BB0_2:
	ret;

}
	// .globl	_Z24cuda_kernel_gbra_to_nv12PhS_iiii
.visible .entry _Z24cuda_kernel_gbra_to_nv12PhS_iiii(
	.param .u64 .ptr .align 1 _Z24cuda_kernel_gbra_to_nv12PhS_iiii_param_0,
	.param .u64 .ptr .align 1 _Z24cuda_kernel_gbra_to_nv12PhS_iiii_param_1,
	.param .u32 _Z24cuda_kernel_gbra_to_nv12PhS_iiii_param_2,
	.param .u32 _Z24cuda_kernel_gbra_to_nv12PhS_iiii_param_3,
	.param .u32 _Z24cuda_kernel_gbra_to_nv12PhS_iiii_param_4,
	.param .u32 _Z24cuda_kernel_gbra_to_nv12PhS_iiii_param_5
)
{
	.reg .pred 	%p<4>;
	.reg .b16 	%rs<10>;
	.reg .b32 	%r<37>;
	.reg .b64 	%rd<13>;

	ld.param.u64 	%rd1, [_Z24cuda_kernel_gbra_to_nv12PhS_iiii_param_0];
	ld.param.u64 	%rd2, [_Z24cuda_kernel_gbra_to_nv12PhS_iiii_param_1];
	ld.param.u32 	%r3, [_Z24cuda_kernel_gbra_to_nv12PhS_iiii_param_2];
	ld.param.u32 	%r6, [_Z24cuda_kernel_gbra_to_nv12PhS_iiii_param_3];
	ld.param.u32 	%r7, [_Z24cuda_kernel_gbra_to_nv12PhS_iiii_param_4];
	ld.param.u32 	%r5, [_Z24cuda_kernel_gbra_to_nv12PhS_iiii_param_5];
	mov.u32 	%r8, %ctaid.x;
	mov.u32 	%r9, %ntid.x;
	mov.u32 	%r10, %tid.x;
	mad.lo.s32 	%r1, %r8, %r9, %r10;
	mov.u32 	%r11, %ctaid.y;
	mov.u32 	%r12, %ntid.y;
	mov.u32 	%r13, %tid.y;
	mad.lo.s32 	%r14, %r11, %r12, %r13;
	setp.ge.s32 	%p1, %r1, %r6;
	setp.ge.s32 	%p2, %r14, %r7;
	or.pred  	%p3, %p1, %p2;
	@%p3 bra 	$L__BB1_2;
	cvta.to.global.u64 	%rd3, %rd1;
	cvta.to.global.u64 	%rd4, %rd2;
	mul.lo.s32 	%r15, %r3, %r14;
	cvt.s64.s32 	%rd5, %r15;
	shl.b32 	%r16, %r1, 2;
	cvt.s64.s32 	%rd6, %r16;
	add.s64 	%rd7, %rd5, %rd6;
	add.s64 	%rd8, %rd3, %rd7;
	ld.global.u32 	%r17, [%rd8];
	shr.u32 	%r18, %r17, 24;
	shr.u32 	%r19, %r17, 16;
	and.b32  	%r20, %r19, 255;
	shr.u32 	%r21, %r17, 8;
	and.b32  	%r22, %r21, 255;
	mad.lo.s32 	%r23, %r18, 129, 128;
	mad.lo.s32 	%r24, %r22, 66, %r23;
	mad.lo.s32 	%r25, %r20, 25, %r24;
	mad.lo.s32 	%r26, %r18, -55, %r23;
	mad.lo.s32 	%r27, %r22, 65498, %r26;
	mad.lo.s32 	%r28, %r20, 112, %r27;
	mad.lo.s32 	%r29, %r18, 65368, %r26;
	mad.lo.s32 	%r30, %r22, 112, %r29;
	mad.lo.s32 	%r31, %r20, 65518, %r30;
	cvt.u16.u32 	%rs1, %r25;
	shr.u16 	%rs2, %rs1, 8;
	add.s16 	%rs3, %rs2, 16;
	mad.lo.s32 	%r32, %r5, %r14, %r1;
	cvt.s64.s32 	%rd9, %r32;
	add.s64 	%rd10, %rd4, %rd9;
	st.global.u8 	[%rd10], %rs3;
	cvt.u16.u32 	%rs4, %r31;
	shr.u16 	%rs5, %rs4, 8;
	xor.b16  	%rs6, %rs5, 128;
	shr.u32 	%r33, %r14, 1;
	and.b32  	%r34, %r1, -2;
	add.s32 	%r35, %r7, %r33;
	mad.lo.s32 	%r36, %r35, %r5, %r34;
	cvt.s64.s32 	%rd11, %r36;
	add.s64 	%rd12, %rd4, %rd11;
	st.global.u8 	[%rd12], %rs6;
	cvt.u16.u32 	%rs7, %r28;
	shr.u16 	%rs8, %rs7, 8;
	xor.b16  	%rs9, %rs8, 128;
	st.global.u8 	[%rd12+1], %rs9;
$L__BB1_2:
	ret;

}
	// .globl	_Z24cuda_kernel_argb_to_nv12PhS_iiii
.visible .entry _Z24cuda_kernel_argb_to_nv12PhS_iiii(
	.param .u64 .ptr .align 1 _Z24cuda_kernel_argb_to_nv12PhS_iiii_param_0,
	.param .u64 .ptr .align 1 _Z24cuda_kernel_argb_to_nv12PhS_iiii_param_1,
	.param .u32 _Z24cuda_kernel_argb_to_nv12PhS_iiii_param_2,
	.param .u32 _Z24cuda_kernel_argb_to_nv12PhS_iiii_param_3,
	.param .u32 _Z24cuda_kernel_argb_to_nv12PhS_iiii_param_4,
	.param .u32 _Z24cuda_kernel_argb_to_nv12PhS_iiii_param_5
)
{
	.reg .pred 	%p<4>;
	.reg .b16 	%rs<10>;
	.reg .b32 	%r<37>;
	.reg .b64 	%rd<13>;

	ld.param.u64 	%rd1, [_Z24cuda_kernel_argb_to_nv12PhS_iiii_param_0];
	ld.param.u64 	%rd2, [_Z24cuda_kernel_argb_to_nv12PhS_iiii_param_1];
	ld.param.u32 	%r3, [_Z24cuda_kernel_argb_to_nv12PhS_iiii_param_2];
	ld.param.u32 	%r6, [_Z24cuda_kernel_argb_to_nv12PhS_iiii_param_3];
	ld.param.u32 	%r7, [_Z24cuda_kernel_argb_to_nv12PhS_iiii_param_4];
	ld.param.u32 	%r5, [_Z24cuda_kernel_argb_to_nv12PhS_iiii_param_5];
	mov.u32 	%r8, %ctaid.x;
	mov.u32 	%r9, %ntid.x;
	mov.u32 	%r10, %tid.x;
	mad.lo.s32 	%r1, %r8, %r9, %r10;
	mov.u32 	%r11, %ctaid.y;
	mov.u32 	%r12, %ntid.y;
	mov.u32 	%r13, %tid.y;
	mad.lo.s32 	%r14, %r11, %r12, %r13;
	setp.ge.s32 	%p1, %r1, %r6;
	setp.ge.s32 	%p2, %r14, %r7;
	or.pred  	%p3, %p1, %p2;
	@%p3 bra 	$L__BB2_2;
	cvta.to.global.u64 	%rd3, %rd1;
	cvta.to.global.u64 	%rd4, %rd2;
	mul.lo.s32 	%r15, %r3, %r14;
	cvt.s64.s32 	%rd5, %r15;
	shl.b32 	%r16, %r1, 2;
	cvt.s64.s32 	%rd6, %r16;
	add.s64 	%rd7, %rd5, %rd6;
	add.s64 	%rd8, %rd3, %rd7;
	ld.global.u32 	%r17, [%rd8];
	shr.u32 	%r18, %r17, 16;
	and.b32  	%r19, %r18, 255;
	shr.u32 	%r20, %r17, 8;
	and.b32  	%r21, %r20, 255;
	and.b32  	%r22, %r17, 255;
	mad.lo.s32 	%r23, %r22, 25, 128;
	mad.lo.s32 	%r24, %r21, 129, %r23;
	mad.lo.s32 	%r25, %r19, 66, %r24;
	mad.lo.s32 	%r26, %r22, 87, %r23;
	mad.lo.s32 	%r27, %r21, 74, %r26;
	mad.lo.s32 	%r28, %r19, 65498, %r27;
	mad.lo.s32 	%r29, %r22, 65406, %r26;
	mad.lo.s32 	%r30, %r19, 112, %r29;
	mad.lo.s32 	%r31, %r21, 65442, %r30;
	cvt.u16.u32 	%rs1, %r25;
	shr.u16 	%rs2, %rs1, 8;
	add.s16 	%rs3, %rs2, 16;
	mad.lo.s32 	%r32, %r5, %r14, %r1;
	cvt.s64.s32 	%rd9, %r32;
	add.s64 	%rd10, %rd4, %rd9;
	st.global.u8 	[%rd10], %rs3;
	cvt.u16.u32 	%rs4, %r31;
	shr.u16 	%rs5, %rs4, 8;
	xor.b16  	%rs6, %rs5, 128;
	shr.u32 	%r33, %r14, 1;
	and.b32  	%r34, %r1, -2;
	add.s32 	%r35, %r7, %r33;
	mad.lo.s32 	%r36, %r35, %r5, %r34;
	cvt.s64.s32 	%rd11, %r36;
	add.s64 	%rd12, %rd4, %rd11;
	st.global.u8 	[%rd12], %rs6;
	cvt.u16.u32 	%rs7, %r28;
	shr.u16 	%rs8, %rs7, 8;
	xor.b16  	%rs9, %rs8, 128;
	st.global.u8 	[%rd12+1], %rs9;
$L__BB2_2:
	ret;

}
	// .globl	_Z23cuda_kernel_rgb_to_nv12PhS_iiii
.visible .entry _Z23cuda_kernel_rgb_to_nv12PhS_iiii(
	.param .u64 .ptr .align 1 _Z23cuda_kernel_rgb_to_nv12PhS_iiii_param_0,
	.param .u64 .ptr .align 1 _Z23cuda_kernel_rgb_to_nv12PhS_iiii_param_1,
	.param .u32 _Z23cuda_kernel_rgb_to_nv12PhS_iiii_param_2,
	.param .u32 _Z23cuda_kernel_rgb_to_nv12PhS_iiii_param_3,
	.param .u32 _Z23cuda_kernel_rgb_to_nv12PhS_iiii_param_4,
	.param .u32 _Z23cuda_kernel_rgb_to_nv12PhS_iiii_param_5
)
{
	.reg .pred 	%p<4>;
	.reg .b16 	%rs<10>;
	.reg .b32 	%r<37>;
	.reg .b64 	%rd<13>;

	ld.param.u64 	%rd1, [_Z23cuda_kernel_rgb_to_nv12PhS_iiii_param_0];
	ld.param.u64 	%rd2, [_Z23cuda_kernel_rgb_to_nv12PhS_iiii_param_1];
	ld.param.u32 	%r3, [_Z23cuda_kernel_rgb_to_nv12PhS_iiii_param_2];
	ld.param.u32 	%r6, [_Z23cuda_kernel_rgb_to_nv12PhS_iiii_param_3];
	ld.param.u32 	%r7, [_Z23cuda_kernel_rgb_to_nv12PhS_iiii_param_4];
	ld.param.u32 	%r5, [_Z23cuda_kernel_rgb_to_nv12PhS_iiii_param_5];
	mov.u32 	%r8, %ctaid.x;
	mov.u32 	%r9, %ntid.x;
	mov.u32 	%r10, %tid.x;
	mad.lo.s32 	%r1, %r8, %r9, %r10;
	mov.u32 	%r11, %ctaid.y;
	mov.u32 	%r12, %ntid.y;
	mov.u32 	%r13, %tid.y;
	mad.lo.s32 	%r14, %r11, %r12, %r13;
	setp.ge.s32 	%p1, %r1, %r6;
	setp.ge.s32 	%p2, %r14, %r7;
	or.pred  	%p3, %p1, %p2;
	@%p3 bra 	$L__BB3_2;
	cvta.to.global.u64 	%rd3, %rd1;
	cvta.to.global.u64 	%rd4, %rd2;
	mul.lo.s32 	%r15, %r3, %r14;
	cvt.s64.s32 	%rd5, %r15;
	mul.lo.s32 	%r16, %r1, 3;
	cvt.s64.s32 	%rd6, %r16;
	add.s64 	%rd7, %rd5, %rd6;
	add.s64 	%rd8, %rd3, %rd7;
	ld.global.u32 	%r17, [%rd8];
	shr.u32 	%r18, %r17, 24;
	shr.u32 	%r19, %r17, 16;
	and.b32  	%r20, %r19, 255;
	shr.u32 	%r21, %r17, 8;
	and.b32  	%r22, %r21, 255;
	mad.lo.s32 	%r23, %r18, 66, 128;
	mad.lo.s32 	%r24, %r20, 129, %r23;
	mad.lo.s32 	%r25, %r22, 25, %r24;
	mad.lo.s32 	%r26, %r18, 65432, %r23;
	mad.lo.s32 	%r27, %r20, 74, %r26;
	mad.lo.s32 	%r28, %r22, 112, %r27;
	mad.lo.s32 	%r29, %r18, 150, %r26;
	mad.lo.s32 	%r30, %r20, 65442, %r29;
	mad.lo.s32 	%r31, %r22, 65518, %r30;
	cvt.u16.u32 	%rs1, %r25;
	shr.u16 	%rs2, %rs1, 8;
	add.s16 	%rs3, %rs2, 16;
	mad.lo.s32 	%r32, %r5, %r14, %r1;
	cvt.s64.s32 	%rd9, %r32;
	add.s64 	%rd10, %rd4, %rd9;
	st.global.u8 	[%rd10], %rs3;
	cvt.u16.u32 	%rs4, %r31;
	shr.u16 	%rs5, %rs4, 8;
	xor.b16  	%rs6, %rs5, 128;
	shr.u32 	%r33, %r14, 1;
	and.b32  	%r34, %r1, -2;
	add.s32 	%r35, %r7, %r33;
	mad.lo.s32 	%r36, %r35, %r5, %r34;
	cvt.s64.s32 	%rd11, %r36;
	add.s64 	%rd12, %rd4, %rd11;
	st.global.u8 	[%rd12], %rs6;
	cvt.u16.u32 	%rs7, %r28;
	shr.u16 	%rs8, %rs7, 8;
	xor.b16  	%rs9, %rs8, 128;
	st.global.u8 	[%rd12+1], %rs9;
$L__BB3_2:
	ret;

}


// ===== COMPILED SASS (sm_100) =====

	.target	sm_100

	.elftype	@"ET_EXEC"


//--------------------- .note.nv.tkinfo           --------------------------
	.section	.note.nv.tkinfo,"",@"SHT_NOTE"
	.sectionflags	@"SHF_NOTE_NV_TKINFO"
	.tkinfo
        /*0018*/ 	.word	0x00000002
        /*0030*/ 	.string	""
        /*0030*/ 	.string	"ptxas"
        /*0030*/ 	.string	"Cuda compilation tools, release 13.0, V13.0.88"
        /*0030*/ 	.string	"Build cuda_13.0.r13.0/compiler.36424714_0"
        /*0030*/ 	.string	"-arch sm_100 -m 64 "



//--------------------- .note.nv.cuinfo           --------------------------
	.section	.note.nv.cuinfo,"",@"SHT_NOTE"
	.sectionflags	@"SHF_NOTE_NV_CUINFO"
        /*0018*/ 	.short	0x0002
        /*001a*/ 	.short	0x0064
        /*001c*/ 	.short	0x0082
	.zero		2


//--------------------- .nv.info                  --------------------------
	.section	.nv.info,"",@"SHT_CUDA_INFO"
	.align	4


	//----- nvinfo : EIATTR_REGCOUNT
	.align		4
        /*0000*/ 	.byte	0x04, 0x2f
        /*0002*/ 	.short	(.L_1 - .L_0)
	.align		4
.L_0:
        /*0004*/ 	.word	index@(_Z24cuda_kernel_rgba_to_nv12PhS_iiii)
        /*0008*/ 	.word	0x0000000e


	//----- nvinfo : EIATTR_FRAME_SIZE
	.align		4
.L_1:
        /*000c*/ 	.byte	0x04, 0x11
        /*000e*/ 	.short	(.L_3 - .L_2)
	.align		4
.L_2:
        /*0010*/ 	.word	index@(_Z24cuda_kernel_rgba_to_nv12PhS_iiii)
        /*0014*/ 	.word	0x00000000


	//----- nvinfo : EIATTR_REGCOUNT
	.align		4
.L_3:
        /*0018*/ 	.byte	0x04, 0x2f
        /*001a*/ 	.short	(.L_5 - .L_4)
	.align		4
.L_4:
        /*001c*/ 	.word	index@(_Z24cuda_kernel_gbra_to_nv12PhS_iiii)
        /*0020*/ 	.word	0x0000000e


	//----- nvinfo : EIATTR_FRAME_SIZE
	.align		4
.L_5:
        /*0024*/ 	.byte	0x04, 0x11
        /*0026*/ 	.short	(.L_7 - .L_6)
	.align		4
.L_6:
        /*0028*/ 	.word	index@(_Z24cuda_kernel_gbra_to_nv12PhS_iiii)
        /*002c*/ 	.word	0x00000000


	//----- nvinfo : EIATTR_REGCOUNT
	.align		4
.L_7:
        /*0030*/ 	.byte	0x04, 0x2f
        /*0032*/ 	.short	(.L_9 - .L_8)
	.align		4
.L_8:
        /*0034*/ 	.word	index@(_Z24cuda_kernel_argb_to_nv12PhS_iiii)
        /*0038*/ 	.word	0x0000000e


	//----- nvinfo : EIATTR_FRAME_SIZE
	.align		4
.L_9:
        /*003c*/ 	.byte	0x04, 0x11
        /*003e*/ 	.short	(.L_11 - .L_10)
	.align		4
.L_10:
        /*0040*/ 	.word	index@(_Z24cuda_kernel_argb_to_nv12PhS_iiii)
        /*0044*/ 	.word	0x00000000


	//----- nvinfo : EIATTR_REGCOUNT
	.align		4
.L_11:
        /*0048*/ 	.byte	0x04, 0x2f
        /*004a*/ 	.short	(.L_13 - .L_12)
	.align		4
.L_12:
        /*004c*/ 	.word	index@(_Z23cuda_kernel_rgb_to_nv12PhS_iiii)
        /*0050*/ 	.word	0x0000000e


	//----- nvinfo : EIATTR_FRAME_SIZE
	.align		4
.L_13:
        /*0054*/ 	.byte	0x04, 0x11
        /*0056*/ 	.short	(.L_15 - .L_14)
	.align		4
.L_14:
        /*0058*/ 	.word	index@(_Z23cuda_kernel_rgb_to_nv12PhS_iiii)
        /*005c*/ 	.word	0x00000000


	//----- nvinfo : EIATTR_MIN_STACK_SIZE
	.align		4
.L_15:
        /*0060*/ 	.byte	0x04, 0x12
        /*0062*/ 	.short	(.L_17 - .L_16)
	.align		4
.L_16:
        /*0064*/ 	.word	index@(_Z23cuda_kernel_rgb_to_nv12PhS_iiii)
        /*0068*/ 	.word	0x00000000


	//----- nvinfo : EIATTR_MIN_STACK_SIZE
	.align		4
.L_17:
        /*006c*/ 	.byte	0x04, 0x12
        /*006e*/ 	.short	(.L_19 - .L_18)
	.align		4
.L_18:
        /*0070*/ 	.word	index@(_Z24cuda_kernel_argb_to_nv12PhS_iiii)
        /*0074*/ 	.word	0x00000000


	//----- nvinfo : EIATTR_MIN_STACK_SIZE
	.align		4
.L_19:
        /*0078*/ 	.byte	0x04, 0x12
        /*007a*/ 	.short	(.L_21 - .L_20)
	.align		4
.L_20:
        /*007c*/ 	.word	index@(_Z24cuda_kernel_gbra_to_nv12PhS_iiii)
        /*0080*/ 	.word	0x00000000


	//----- nvinfo : EIATTR_MIN_STACK_SIZE
	.align		4
.L_21:
        /*0084*/ 	.byte	0x04, 0x12
        /*0086*/ 	.short	(.L_23 - .L_22)
	.align		4
.L_22:
        /*0088*/ 	.word	index@(_Z24cuda_kernel_rgba_to_nv12PhS_iiii)
        /*008c*/ 	.word	0x00000000
.L_23:


//--------------------- .nv.compat                --------------------------
	.section	.nv.compat,"",@"SHT_CUDA_COMPAT_INFO"
	.align	4
        /*0000*/ 	.byte	0x02, 0x09, 0x00, 0x00, 0x02, 0x02, 0x01, 0x00, 0x02, 0x05, 0x05, 0x00, 0x03, 0x07, 0x01, 0x01
        /*0010*/ 	.byte	0x02, 0x03, 0x00, 0x00, 0x02, 0x06, 0x01, 0x00, 0x04, 0x0b, 0x08, 0x00, 0x09, 0x00, 0x00, 0x00
        /*0020*/ 	.byte	0x00, 0x00, 0x00, 0x00


//--------------------- .nv.info._Z23cuda_kernel_rgb_to_nv12PhS_iiii --------------------------
	.section	.nv.info._Z23cuda_kernel_rgb_to_nv12PhS_iiii,"",@"SHT_CUDA_INFO"
	.sectionflags	@""
	.align	4


	//----- nvinfo : EIATTR_CUDA_API_VERSION
	.align		4
        /*0000*/ 	.byte	0x04, 0x37
        /*0002*/ 	.short	(.L_25 - .L_24)
.L_24:
        /*0004*/ 	.word	0x00000082


	//----- nvinfo : EIATTR_KPARAM_INFO
	.align		4
.L_25:
        /*0008*/ 	.byte	0x04, 0x17
        /*000a*/ 	.short	(.L_27 - .L_26)
.L_26:
        /*000c*/ 	.word	0x00000000
        /*0010*/ 	.short	0x0005
        /*0012*/ 	.short	0x001c
        /*0014*/ 	.byte	0x00, 0xf0, 0x11, 0x00


	//----- nvinfo : EIATTR_KPARAM_INFO
	.align		4
.L_27:
        /*0018*/ 	.byte	0x04, 0x17
        /*001a*/ 	.short	(.L_29 - .L_28)
.L_28:
        /*001c*/ 	.word	0x00000000
        /*0020*/ 	.short	0x0004
        /*0022*/ 	.short	0x0018
        /*0024*/ 	.byte	0x00, 0xf0, 0x11, 0x00


	//----- nvinfo : EIATTR_KPARAM_INFO
	.align		4
.L_29:
        /*0028*/ 	.byte	0x04, 0x17
        /*002a*/ 	.short	(.L_31 - .L_30)
.L_30:
        /*002c*/ 	.word	0x00000000
        /*0030*/ 	.short	0x0003
        /*0032*/ 	.short	0x0014
        /*0034*/ 	.byte	0x00, 0xf0, 0x11, 0x00


	//----- nvinfo : EIATTR_KPARAM_INFO
	.align		4
.L_31:
        /*0038*/ 	.byte	0x04, 0x17
        /*003a*/ 	.short	(.L_33 - .L_32)
.L_32:
        /*003c*/ 	.word	0x00000000
        /*0040*/ 	.short	0x0002
        /*0042*/ 	.short	0x0010
        /*0044*/ 	.byte	0x00, 0xf0, 0x11, 0x00


	//----- nvinfo : EIATTR_KPARAM_INFO
	.align		4
.L_33:
        /*0048*/ 	.byte	0x04, 0x17
        /*004a*/ 	.short	(.L_35 - .L_34)
.L_34:
        /*004c*/ 	.word	0x00000000
        /*0050*/ 	.short	0x0001
        /*0052*/ 	.short	0x0008
        /*0054*/ 	.byte	0x00, 0xf5, 0x21, 0x00


	//----- nvinfo : EIATTR_KPARAM_INFO
	.align		4
.L_35:
        /*0058*/ 	.byte	0x04, 0x17
        /*005a*/ 	.short	(.L_37 - .L_36)
.L_36:
        /*005c*/ 	.word	0x00000000
        /*0060*/ 	.short	0x0000
        /*0062*/ 	.short	0x0000
        /*0064*/ 	.byte	0x00, 0xf5, 0x21, 0x00


	//----- nvinfo : EIATTR_SPARSE_MMA_MASK
	.align		4
.L_37:
        /*0068*/ 	.byte	0x03, 0x50
        /*006a*/ 	.short	0x0000


	//----- nvinfo : EIATTR_MAXREG_COUNT
	.align		4
        /*006c*/ 	.byte	0x03, 0x1b
        /*006e*/ 	.short	0x00ff


	//----- nvinfo : EIATTR_MERCURY_ISA_VERSION
	.align		4
        /*0070*/ 	.byte	0x03, 0x5f
        /*0072*/ 	.short	0x0101


	//----- nvinfo : EIATTR_VRC_CTA_INIT_COUNT
	.align		4
        /*0074*/ 	.byte	0x02, 0x4a
	.zero		1
	.zero		1


	//----- nvinfo : EIATTR_EXIT_INSTR_OFFSETS
	.align		4
        /*0078*/ 	.byte	0x04, 0x1c
        /*007a*/ 	.short	(.L_39 - .L_38)


	//   ....[0]....
.L_38:
        /*007c*/ 	.word	0x000000d0


	//   ....[1]....
        /*0080*/ 	.word	0x000003b0


	//----- nvinfo : EIATTR_CBANK_PARAM_SIZE
	.align		4
.L_39:
        /*0084*/ 	.byte	0x03, 0x19
        /*0086*/ 	.short	0x0020


	//----- nvinfo : EIATTR_PARAM_CBANK
	.align		4
        /*0088*/ 	.byte	0x04, 0x0a
        /*008a*/ 	.short	(.L_41 - .L_40)
	.align		4
.L_40:
        /*008c*/ 	.word	index@(.nv.constant0._Z23cuda_kernel_rgb_to_nv12PhS_iiii)
        /*0090*/ 	.short	0x0380
        /*0092*/ 	.short	0x0020


	//----- nvinfo : EIATTR_SW_WAR
	.align		4
.L_41:
        /*0094*/ 	.byte	0x04, 0x36
        /*0096*/ 	.short	(.L_43 - .L_42)
.L_42:
        /*0098*/ 	.word	0x00000008
.L_43:


//--------------------- .nv.info._Z24cuda_kernel_argb_to_nv12PhS_iiii --------------------------
	.section	.nv.info._Z24cuda_kernel_argb_to_nv12PhS_iiii,"",@"SHT_CUDA_INFO"
	.sectionflags	@""
	.align	4


	//----- nvinfo : EIATTR_CUDA_API_VERSION
	.align		4
        /*0000*/ 	.byte	0x04, 0x37
        /*0002*/ 	.short	(.L_45 - .L_44)
.L_44:
        /*0004*/ 	.word	0x00000082


	//----- nvinfo : EIATTR_KPARAM_INFO
	.align		4
.L_45:
        /*0008*/ 	.byte	0x04, 0x17
        /*000a*/ 	.short	(.L_47 - .L_46)
.L_46:
        /*000c*/ 	.word	0x00000000
        /*0010*/ 	.short	0x0005
        /*0012*/ 	.short	0x001c
        /*0014*/ 	.byte	0x00, 0xf0, 0x11, 0x00


	//----- nvinfo : EIATTR_KPARAM_INFO
	.align		4
.L_47:
        /*0018*/ 	.byte	0x04, 0x17
        /*001a*/ 	.short	(.L_49 - .L_48)
.L_48:
        /*001c*/ 	.word	0x00000000
        /*0020*/ 	.short	0x0004
        /*0022*/ 	.short	0x0018
        /*0024*/ 	.byte	0x00, 0xf0, 0x11, 0x00


	//----- nvinfo : EIATTR_KPARAM_INFO
	.align		4
.L_49:
        /*0028*/ 	.byte	0x04, 0x17
        /*002a*/ 	.short	(.L_51 - .L_50)
.L_50:
        /*002c*/ 	.word	0x00000000
        /*0030*/ 	.short	0x0003
        /*0032*/ 	.short	0x0014
        /*0034*/ 	.byte	0x00, 0xf0, 0x11, 0x00


	//----- nvinfo : EIATTR_KPARAM_INFO
	.align		4
.L_51:
        /*0038*/ 	.byte	0x04, 0x17
        /*003a*/ 	.short	(.L_53 - .L_52)
.L_52:
        /*003c*/ 	.word	0x00000000
        /*0040*/ 	.short	0x0002
        /*0042*/ 	.short	0x0010
        /*0044*/ 	.byte	0x00, 0xf0, 0x11, 0x00


	//----- nvinfo : EIATTR_KPARAM_INFO
	.align		4
.L_53:
        /*0048*/ 	.byte	0x04, 0x17
        /*004a*/ 	.short	(.L_55 - .L_54)
.L_54:
        /*004c*/ 	.word	0x00000000
        /*0050*/ 	.short	0x0001
        /*0052*/ 	.short	0x0008
        /*0054*/ 	.byte	0x00, 0xf5, 0x21, 0x00


	//----- nvinfo : EIATTR_KPARAM_INFO
	.align		4
.L_55:
        /*0058*/ 	.byte	0x04, 0x17
        /*005a*/ 	.short	(.L_57 - .L_56)
.L_56:
        /*005c*/ 	.word	0x00000000
        /*0060*/ 	.short	0x0000
        /*0062*/ 	.short	0x0000
        /*0064*/ 	.byte	0x00, 0xf5, 0x21, 0x00


	//----- nvinfo : EIATTR_SPARSE_MMA_MASK
	.align		4
.L_57:
        /*0068*/ 	.byte	0x03, 0x50
        /*006a*/ 	.short	0x0000


	//----- nvinfo : EIATTR_MAXREG_COUNT
	.align		4
        /*006c*/ 	.byte	0x03, 0x1b
        /*006e*/ 	.short	0x00ff


	//----- nvinfo : EIATTR_MERCURY_ISA_VERSION
	.align		4
        /*0070*/ 	.byte	0x03, 0x5f
        /*0072*/ 	.short	0x0101


	//----- nvinfo : EIATTR_VRC_CTA_INIT_COUNT
	.align		4
        /*0074*/ 	.byte	0x02, 0x4a
	.zero		1
	.zero		1


	//----- nvinfo : EIATTR_EXIT_INSTR_OFFSETS
	.align		4
        /*0078*/ 	.byte	0x04, 0x1c
        /*007a*/ 	.short	(.L_59 - .L_58)


	//   ....[0]....
.L_58:
        /*007c*/ 	.word	0x000000d0


	//   ....[1]....
        /*0080*/ 	.word	0x000003b0


	//----- nvinfo : EIATTR_CBANK_PARAM_SIZE
	.align		4
.L_59:
        /*0084*/ 	.byte	0x03, 0x19
        /*0086*/ 	.short	0x0020


	//----- nvinfo : EIATTR_PARAM_CBANK
	.align		4
        /*0088*/ 	.byte	0x04, 0x0a
        /*008a*/ 	.short	(.L_61 - .L_60)
	.align		4
.L_60:
        /*008c*/ 	.word	index@(.nv.constant0._Z24cuda_kernel_argb_to_nv12PhS_iiii)
        /*0090*/ 	.short	0x0380
        /*0092*/ 	.short	0x0020


	//----- nvinfo : EIATTR_SW_WAR
	.align		4
.L_61:
        /*0094*/ 	.byte	0x04, 0x36
        /*0096*/ 	.short	(.L_63 - .L_62)
.L_62:
        /*0098*/ 	.word	0x00000008
.L_63:


//--------------------- .nv.info._Z24cuda_kernel_gbra_to_nv12PhS_iiii --------------------------
	.section	.nv.info._Z24cuda_kernel_gbra_to_nv12PhS_iiii,"",@"SHT_CUDA_INFO"
	.sectionflags	@""
	.align	4


	//----- nvinfo : EIATTR_CUDA_API_VERSION
	.align		4
        /*0000*/ 	.byte	0x04, 0x37
        /*0002*/ 	.short	(.L_65 - .L_64)
.L_64:
        /*0004*/ 	.word	0x00000082


	//----- nvinfo : EIATTR_KPARAM_INFO
	.align		4
.L_65:
        /*0008*/ 	.byte	0x04, 0x17
        /*000a*/ 	.short	(.L_67 - .L_66)
.L_66:
        /*000c*/ 	.word	0x00000000
        /*0010*/ 	.short	0x0005
        /*0012*/ 	.short	0x001c
        /*0014*/ 	.byte	0x00, 0xf0, 0x11, 0x00


	//----- nvinfo : EIATTR_KPARAM_INFO
	.align		4
.L_67:
        /*0018*/ 	.byte	0x04, 0x17
        /*001a*/ 	.short	(.L_69 - .L_68)
.L_68:
        /*001c*/ 	.word	0x00000000
        /*0020*/ 	.short	0x0004
        /*0022*/ 	.short	0x0018
        /*0024*/ 	.byte	0x00, 0xf0, 0x11, 0x00


	//----- nvinfo : EIATTR_KPARAM_INFO
	.align		4
.L_69:
        /*0028*/ 	.byte	0x04, 0x17
        /*002a*/ 	.short	(.L_71 - .L_70)
.L_70:
        /*002c*/ 	.word	0x00000000
        /*0030*/ 	.short	0x0003
        /*0032*/ 	.short	0x0014
        /*0034*/ 	.byte	0x00, 0xf0, 0x11, 0x00


	//----- nvinfo : EIATTR_KPARAM_INFO
	.align		4
.L_71:
        /*0038*/ 	.byte	0x04, 0x17
        /*003a*/ 	.short	(.L_73 - .L_72)
.L_72:
        /*003c*/ 	.word	0x00000000
        /*0040*/ 	.short	0x0002
        /*0042*/ 	.short	0x0010
        /*0044*/ 	.byte	0x00, 0xf0, 0x11, 0x00


	//----- nvinfo : EIATTR_KPARAM_INFO
	.align		4
.L_73:
        /*0048*/ 	.byte	0x04, 0x17
        /*004a*/ 	.short	(.L_75 - .L_74)
.L_74:
        /*004c*/ 	.word	0x00000000
        /*0050*/ 	.short	0x0001
        /*0052*/ 	.short	0x0008
        /*0054*/ 	.byte	0x00, 0xf5, 0x21, 0x00


	//----- nvinfo : EIATTR_KPARAM_INFO
	.align		4
.L_75:
        /*0058*/ 	.byte	0x04, 0x17
        /*005a*/ 	.short	(.L_77 - .L_76)
.L_76:
        /*005c*/ 	.word	0x00000000
        /*0060*/ 	.short	0x0000
        /*0062*/ 	.short	0x0000
        /*0064*/ 	.byte	0x00, 0xf5, 0x21, 0x00


	//----- nvinfo : EIATTR_SPARSE_MMA_MASK
	.align		4
.L_77:
        /*0068*/ 	.byte	0x03, 0x50
        /*006a*/ 	.short	0x0000


	//----- nvinfo : EIATTR_MAXREG_COUNT
	.align		4
        /*006c*/ 	.byte	0x03, 0x1b
        /*006e*/ 	.short	0x00ff


	//----- nvinfo : EIATTR_MERCURY_ISA_VERSION
	.align		4
        /*0070*/ 	.byte	0x03, 0x5f
        /*0072*/ 	.short	0x0101


	//----- nvinfo : EIATTR_VRC_CTA_INIT_COUNT
	.align		4
        /*0074*/ 	.byte	0x02, 0x4a
	.zero		1
	.zero		1


	//----- nvinfo : EIATTR_EXIT_INSTR_OFFSETS
	.align		4
        /*0078*/ 	.byte	0x04, 0x1c
        /*007a*/ 	.short	(.L_79 - .L_78)


	//   ....[0]....
.L_78:
        /*007c*/ 	.word	0x000000d0


	//   ....[1]....
        /*0080*/ 	.word	0x000003b0


	//----- nvinfo : EIATTR_CBANK_PARAM_SIZE
	.align		4
.L_79:
        /*0084*/ 	.byte	0x03, 0x19
        /*0086*/ 	.short	0x0020


	//----- nvinfo : EIATTR_PARAM_CBANK
	.align		4
        /*0088*/ 	.byte	0x04, 0x0a
        /*008a*/ 	.short	(.L_81 - .L_80)
	.align		4
.L_80:
        /*008c*/ 	.word	index@(.nv.constant0._Z24cuda_kernel_gbra_to_nv12PhS_iiii)
        /*0090*/ 	.short	0x0380
        /*0092*/ 	.short	0x0020


	//----- nvinfo : EIATTR_SW_WAR
	.align		4
.L_81:
        /*0094*/ 	.byte	0x04, 0x36
        /*0096*/ 	.short	(.L_83 - .L_82)
.L_82:
        /*0098*/ 	.word	0x00000008
.L_83:


//--------------------- .nv.info._Z24cuda_kernel_rgba_to_nv12PhS_iiii --------------------------
	.section	.nv.info._Z24cuda_kernel_rgba_to_nv12PhS_iiii,"",@"SHT_CUDA_INFO"
	.sectionflags	@""
	.align	4


	//----- nvinfo : EIATTR_CUDA_API_VERSION
	.align		4
        /*0000*/ 	.byte	0x04, 0x37
        /*0002*/ 	.short	(.L_85 - .L_84)
.L_84:
        /*0004*/ 	.word	0x00000082


	//----- nvinfo : EIATTR_KPARAM_INFO
	.align		4
.L_85:
        /*0008*/ 	.byte	0x04, 0x17
        /*000a*/ 	.short	(.L_87 - .L_86)
.L_86:
        /*000c*/ 	.word	0x00000000
        /*0010*/ 	.short	0x0005
        /*0012*/ 	.short	0x001c
        /*0014*/ 	.byte	0x00, 0xf0, 0x11, 0x00


	//----- nvinfo : EIATTR_KPARAM_INFO
	.align		4
.L_87:
        /*0018*/ 	.byte	0x04, 0x17
        /*001a*/ 	.short	(.L_89 - .L_88)
.L_88:
        /*001c*/ 	.word	0x00000000
        /*0020*/ 	.short	0x0004
        /*0022*/ 	.short	0x0018
        /*0024*/ 	.byte	0x00, 0xf0, 0x11, 0x00


	//----- nvinfo : EIATTR_KPARAM_INFO
	.align		4
.L_89:
        /*0028*/ 	.byte	0x04, 0x17
        /*002a*/ 	.short	(.L_91 - .L_90)
.L_90:
        /*002c*/ 	.word	0x00000000
        /*0030*/ 	.short	0x0003
        /*0032*/ 	.short	0x0014
        /*0034*/ 	.byte	0x00, 0xf0, 0x11, 0x00


	//----- nvinfo : EIATTR_KPARAM_INFO
	.align		4
.L_91:
        /*0038*/ 	.byte	0x04, 0x17
        /*003a*/ 	.short	(.L_93 - .L_92)
.L_92:
        /*003c*/ 	.word	0x00000000
        /*0040*/ 	.short	0x0002
        /*0042*/ 	.short	0x0010
        /*0044*/ 	.byte	0x00, 0xf0, 0x11, 0x00


	//----- nvinfo : EIATTR_KPARAM_INFO
	.align		4
.L_93:
        /*0048*/ 	.byte	0x04, 0x17
        /*004a*/ 	.short	(.L_95 - .L_94)
.L_94:
        /*004c*/ 	.word	0x00000000
        /*0050*/ 	.short	0x0001
        /*0052*/ 	.short	0x0008
        /*0054*/ 	.byte	0x00, 0xf5, 0x21, 0x00


	//----- nvinfo : EIATTR_KPARAM_INFO
	.align		4
.L_95:
        /*0058*/ 	.byte	0x04, 0x17
        /*005a*/ 	.short	(.L_97 - .L_96)
.L_96:
        /*005c*/ 	.word	0x00000000
        /*0060*/ 	.short	0x0000
        /*0062*/ 	.short	0x0000
        /*0064*/ 	.byte	0x00, 0xf5, 0x21, 0x00


	//----- nvinfo : EIATTR_SPARSE_MMA_MASK
	.align		4
.L_97:
        /*0068*/ 	.byte	0x03, 0x50
        /*006a*/ 	.short	0x0000


	//----- nvinfo : EIATTR_MAXREG_COUNT
	.align		4
        /*006c*/ 	.byte	0x03, 0x1b
        /*006e*/ 	.short	0x00ff


	//----- nvinfo : EIATTR_MERCURY_ISA_VERSION
	.align		4
        /*0070*/ 	.byte	0x03, 0x5f
        /*0072*/ 	.short	0x0101


	//----- nvinfo : EIATTR_VRC_CTA_INIT_COUNT
	.align		4
        /*0074*/ 	.byte	0x02, 0x4a
	.zero		1
	.zero		1


	//----- nvinfo : EIATTR_EXIT_INSTR_OFFSETS
	.align		4
        /*0078*/ 	.byte	0x04, 0x1c
        /*007a*/ 	.short	(.L_99 - .L_98)


	//   ....[0]....
.L_98:
        /*007c*/ 	.word	0x000000d0


	//   ....[1]....
        /*0080*/ 	.word	0x000003b0


	//----- nvinfo : EIATTR_CBANK_PARAM_SIZE
	.align		4
.L_99:
        /*0084*/ 	.byte	0x03, 0x19
        /*0086*/ 	.short	0x0020


	//----- nvinfo : EIATTR_PARAM_CBANK
	.align		4
        /*0088*/ 	.byte	0x04, 0x0a
        /*008a*/ 	.short	(.L_101 - .L_100)
	.align		4
.L_100:
        /*008c*/ 	.word	index@(.nv.constant0._Z24cuda_kernel_rgba_to_nv12PhS_iiii)
        /*0090*/ 	.short	0x0380
        /*0092*/ 	.short	0x0020


	//----- nvinfo : EIATTR_SW_WAR
	.align		4
.L_101:
        /*0094*/ 	.byte	0x04, 0x36
        /*0096*/ 	.short	(.L_103 - .L_102)
.L_102:
        /*0098*/ 	.word	0x00000008
.L_103:


//--------------------- .nv.callgraph             --------------------------
	.section	.nv.callgraph,"",@"SHT_CUDA_CALLGRAPH"
	.align	4
	.sectionentsize	8
	.align		4
        /*0000*/ 	.word	0x00000000
	.align		4
        /*0004*/ 	.word	0xffffffff
	.align		4
        /*0008*/ 	.word	0x00000000
	.align		4
        /*000c*/ 	.word	0xfffffffe
	.align		4
        /*0010*/ 	.word	0x00000000
	.align		4
        /*0014*/ 	.word	0xfffffffd
	.align		4
        /*0018*/ 	.word	0x00000000
	.align		4
        /*001c*/ 	.word	0xfffffffc


//--------------------- .text._Z23cuda_kernel_rgb_to_nv12PhS_iiii --------------------------
	.section	.text._Z23cuda_kernel_rgb_to_nv12PhS_iiii,"ax",@progbits
	.align	128
        .global         _Z23cuda_kernel_rgb_to_nv12PhS_iiii
        .type           _Z23cuda_kernel_rgb_to_nv12PhS_iiii,@function
        .size           _Z23cuda_kernel_rgb_to_nv12PhS_iiii,(.L_x_4 - _Z23cuda_kernel_rgb_to_nv12PhS_iiii)
        .other          _Z23cuda_kernel_rgb_to_nv12PhS_iiii,@"STO_CUDA_ENTRY STV_DEFAULT"
_Z23cuda_kernel_rgb_to_nv12PhS_iiii:
.text._Z23cuda_kernel_rgb_to_nv12PhS_iiii:
[----:B------:R-:W-:Y:S01]  /*0000*/  LDC R1, c[0x0][0x37c] ;  /* 0x0000df00ff017b82 */ /* 0x000fe20000000800 */
[----:B------:R-:W0:Y:S07]  /*0010*/  S2R R2, SR_TID.Y ;  /* 0x0000000000027919 */ /* 0x000e2e0000002200 */
[----:B------:R-:W1:Y:S01]  /*0020*/  LDC R0, c[0x0][0x360] ;  /* 0x0000d800ff007b82 */ /* 0x000e620000000800 */
[----:B------:R-:W2:Y:S01]  /*0030*/  LDCU UR6, c[0x0][0x398] ;  /* 0x00007300ff0677ac */ /* 0x000ea20008000800 */
[----:B------:R-:W1:Y:S01]  /*0040*/  S2R R3, SR_TID.X ;  /* 0x0000000000037919 */ /* 0x000e620000002100 */
[----:B------:R-:W3:Y:S05]  /*0050*/  LDCU UR7, c[0x0][0x394] ;  /* 0x00007280ff0777ac */ /* 0x000eea0008000800 */
[----:B------:R-:W0:Y:S08]  /*0060*/  S2UR UR5, SR_CTAID.Y ;  /* 0x00000000000579c3 */ /* 0x000e300000002600 */
[----:B------:R-:W0:Y:S08]  /*0070*/  LDC R5, c[0x0][0x364] ;  /* 0x0000d900ff057b82 */ /* 0x000e300000000800 */
[----:B------:R-:W1:Y:S01]  /*0080*/  S2UR UR4, SR_CTAID.X ;  /* 0x00000000000479c3 */ /* 0x000e620000002500 */
[----:B0-----:R-:W-:-:S05]  /*0090*/  IMAD R5, R5, UR5, R2 ;  /* 0x0000000505057c24 */ /* 0x001fca000f8e0202 */
[----:B--2---:R-:W-:Y:S01]  /*00a0*/  ISETP.GE.AND P0, PT, R5, UR6, PT ;  /* 0x0000000605007c0c */ /* 0x004fe2000bf06270 */
[----:B-1----:R-:W-:-:S05]  /*00b0*/  IMAD R0, R0, UR4, R3 ;  /* 0x0000000400007c24 */ /* 0x002fca000f8e0203 */
[----:B---3--:R-:W-:-:S13]  /*00c0*/  ISETP.GE.OR P0, PT, R0, UR7, P0 ;  /* 0x0000000700007c0c */ /* 0x008fda0008706670 */
[----:B------:R-:W-:Y:S05]  /*00d0*/  @P0 EXIT ;  /* 0x000000000000094d */ /* 0x000fea0003800000 */
[----:B------:R-:W0:Y:S01]  /*00e0*/  LDCU UR7, c[0x0][0x390] ;  /* 0x00007200ff0777ac */ /* 0x000e220008000800 */
[----:B------:R-:W-:Y:S01]  /*00f0*/  IMAD R2, R0, 0x3, RZ ;  /* 0x0000000300027824 */ /* 0x000fe200078e02ff */
[----:B------:R-:W1:Y:S04]  /*0100*/  LDCU.128 UR8, c[0x0][0x380] ;  /* 0x00007000ff0877ac */ /* 0x000e680008000c00 */
[--C-:B------:R-:W-:Y:S01]  /*0110*/  SHF.R.S32.HI R4, RZ, 0x1f, R2.reuse ;  /* 0x0000001fff047819 */ /* 0x100fe20000011402 */
[----:B------:R-:W2:Y:S01]  /*0120*/  LDCU.64 UR4, c[0x0][0x358] ;  /* 0x00006b00ff0477ac */ /* 0x000ea20008000a00 */
[----:B0-----:R-:W-:Y:S01]  /*0130*/  IMAD R3, R5, UR7, RZ ;  /* 0x0000000705037c24 */ /* 0x001fe2000f8e02ff */
[----:B------:R-:W0:Y:S04]  /*0140*/  LDCU UR7, c[0x0][0x39c] ;  /* 0x00007380ff0777ac */ /* 0x000e280008000800 */
[----:B-1----:R-:W-:-:S02]  /*0150*/  IADD3 R2, P0, P1, R3, UR8, R2 ;  /* 0x0000000803027c10 */ /* 0x002fc4000f91e002 */
[----:B------:R-:W-:-:S04]  /*0160*/  SHF.R.S32.HI R3, RZ, 0x1f, R3 ;  /* 0x0000001fff037819 */ /* 0x000fc80000011403 */
[----:B------:R-:W-:-:S05]  /*0170*/  IADD3.X R3, PT, PT, R3, UR9, R4, P0, P1 ;  /* 0x0000000903037c10 */ /* 0x000fca00087e2404 */
[----:B--2---:R-:W2:Y:S01]  /*0180*/  LDG.E R2, desc[UR4][R2.64] ;  /* 0x0000000402027981 */ /* 0x004ea2000c1e1900 */
[----:B------:R-:W-:Y:S01]  /*0190*/  IMAD.MOV.U32 R9, RZ, RZ, 0x42 ;  /* 0x00000042ff097424 */ /* 0x000fe200078e00ff */
[----:B------:R-:W-:Y:S01]  /*01a0*/  LOP3.LUT R10, R0, 0xfffffffe, RZ, 0xc0, !PT ;  /* 0xfffffffe000a7812 */ /* 0x000fe200078ec0ff */
[C---:B0-----:R-:W-:Y:S01]  /*01b0*/  IMAD R8, R5.reuse, UR7, R0 ;  /* 0x0000000705087c24 */ /* 0x041fe2000f8e0200 */
[----:B------:R-:W-:-:S05]  /*01c0*/  LEA.HI R5, R5, UR6, RZ, 0x1f ;  /* 0x0000000605057c11 */ /* 0x000fca000f8ff8ff */
[----:B------:R-:W-:Y:S01]  /*01d0*/  IMAD R5, R5, UR7, R10 ;  /* 0x0000000705057c24 */ /* 0x000fe2000f8e020a */
[--C-:B--2---:R-:W-:Y:S02]  /*01e0*/  SHF.R.U32.HI R4, RZ, 0x18, R2.reuse ;  /* 0x00000018ff047819 */ /* 0x104fe40000011602 */
[--C-:B------:R-:W-:Y:S02]  /*01f0*/  SHF.R.U32.HI R6, RZ, 0x10, R2.reuse ;  /* 0x00000010ff067819 */ /* 0x100fe40000011602 */
[----:B------:R-:W-:Y:S01]  /*0200*/  SHF.R.U32.HI R7, RZ, 0x8, R2 ;  /* 0x00000008ff077819 */ /* 0x000fe20000011602 */
[----:B------:R-:W-:Y:S01]  /*0210*/  IMAD R9, R4, R9, 0x80 ;  /* 0x0000008004097424 */ /* 0x000fe200078e0209 */
[----:B------:R-:W-:Y:S02]  /*0220*/  LOP3.LUT R6, R6, 0xff, RZ, 0xc0, !PT ;  /* 0x000000ff06067812 */ /* 0x000fe400078ec0ff */
[----:B------:R-:W-:Y:S01]  /*0230*/  LOP3.LUT R7, R7, 0xff, RZ, 0xc0, !PT ;  /* 0x000000ff07077812 */ /* 0x000fe200078ec0ff */
[----:B------:R-:W-:-:S04]  /*0240*/  IMAD R11, R4, 0xff98, R9 ;  /* 0x0000ff98040b7824 */ /* 0x000fc800078e0209 */
[--C-:B------:R-:W-:Y:S01]  /*0250*/  IMAD R3, R4, 0x96, R11.reuse ;  /* 0x0000009604037824 */ /* 0x100fe200078e020b */
[C---:B------:R-:W-:Y:S01]  /*0260*/  IADD3 R4, P1, PT, R5.reuse, UR10, RZ ;  /* 0x0000000a05047c10 */ /* 0x040fe2000ff3e0ff */
[C---:B------:R-:W-:Y:S02]  /*0270*/  IMAD R0, R6.reuse, 0x4a, R11 ;  /* 0x0000004a06007824 */ /* 0x040fe400078e020b */
[C---:B------:R-:W-:Y:S01]  /*0280*/  IMAD R2, R6.reuse, 0xffa2, R3 ;  /* 0x0000ffa206027824 */ /* 0x040fe200078e0203 */
[----:B------:R-:W-:Y:S01]  /*0290*/  LEA.HI.X.SX32 R5, R5, UR11, 0x1, P1 ;  /* 0x0000000b05057c11 */ /* 0x000fe200088f0eff */
[----:B------:R-:W-:Y:S02]  /*02a0*/  IMAD R6, R6, 0x81, R9 ;  /* 0x0000008106067824 */ /* 0x000fe400078e0209 */
[C---:B------:R-:W-:Y:S02]  /*02b0*/  IMAD R0, R7.reuse, 0x70, R0 ;  /* 0x0000007007007824 */ /* 0x040fe400078e0200 */
[C---:B------:R-:W-:Y:S01]  /*02c0*/  IMAD R3, R7.reuse, 0xffee, R2 ;  /* 0x0000ffee07037824 */ /* 0x040fe200078e0202 */
[----:B------:R-:W-:Y:S01]  /*02d0*/  IADD3 R2, P0, PT, R8, UR10, RZ ;  /* 0x0000000a08027c10 */ /* 0x000fe2000ff1e0ff */
[----:B------:R-:W-:Y:S01]  /*02e0*/  IMAD R6, R7, 0x19, R6 ;  /* 0x0000001907067824 */ /* 0x000fe200078e0206 */
[----:B------:R-:W-:-:S02]  /*02f0*/  LOP3.LUT R9, R0, 0xffff, RZ, 0xc0, !PT ;  /* 0x0000ffff00097812 */ /* 0x000fc400078ec0ff */
[----:B------:R-:W-:Y:S02]  /*0300*/  LOP3.LUT R0, R3, 0xffff, RZ, 0xc0, !PT ;  /* 0x0000ffff03007812 */ /* 0x000fe400078ec0ff */
[----:B------:R-:W-:Y:S02]  /*0310*/  LOP3.LUT R7, R6, 0xffff, RZ, 0xc0, !PT ;  /* 0x0000ffff06077812 */ /* 0x000fe400078ec0ff */
[----:B------:R-:W-:Y:S02]  /*0320*/  SHF.R.U32.HI R6, RZ, 0x8, R9 ;  /* 0x00000008ff067819 */ /* 0x000fe40000011609 */
[----:B------:R-:W-:Y:S02]  /*0330*/  SHF.R.U32.HI R0, RZ, 0x8, R0 ;  /* 0x00000008ff007819 */ /* 0x000fe40000011600 */
[----:B------:R-:W-:Y:S02]  /*0340*/  LEA.HI.X.SX32 R3, R8, UR11, 0x1, P0 ;  /* 0x0000000b08037c11 */ /* 0x000fe400080f0eff */
[----:B------:R-:W-:-:S02]  /*0350*/  LEA.HI R7, R7, 0x10, RZ, 0x18 ;  /* 0x0000001007077811 */ /* 0x000fc400078fc0ff */
[----:B------:R-:W-:Y:S02]  /*0360*/  LOP3.LUT R11, R6, 0x80, RZ, 0x3c, !PT ;  /* 0x00000080060b7812 */ /* 0x000fe400078e3cff */
[----:B------:R-:W-:Y:S01]  /*0370*/  LOP3.LUT R9, R0, 0x80, RZ, 0x3c, !PT ;  /* 0x0000008000097812 */ /* 0x000fe200078e3cff */
[----:B------:R-:W-:Y:S04]  /*0380*/  STG.E.U8 desc[UR4][R2.64], R7 ;  /* 0x0000000702007986 */ /* 0x000fe8000c101104 */
[----:B------:R-:W-:Y:S04]  /*0390*/  STG.E.U8 desc[UR4][R4.64+0x1], R11 ;  /* 0x0000010b04007986 */ /* 0x000fe8000c101104 */
[----:B------:R-:W-:Y:S01]  /*03a0*/  STG.E.U8 desc[UR4][R4.64], R9 ;  /* 0x0000000904007986 */ /* 0x000fe2000c101104 */
[----:B------:R-:W-:Y:S05]  /*03b0*/  EXIT ;  /* 0x000000000000794d */ /* 0x000fea0003800000 */
.L_x_0:
[----:B------:R-:W-:-:S00]  /*03c0*/  BRA `(.L_x_0) ;  /* 0xfffffffc00fc7947 */ /* 0x000fc0000383ffff */
[----:B------:R-:W-:-:S00]  /*03d0*/  NOP ;  /* 0x0000000000007918 */ /* 0x000fc00000000000 */
        /* <DEDUP_REMOVED lines=10> */
.L_x_4:


//--------------------- .text._Z24cuda_kernel_argb_to_nv12PhS_iiii --------------------------
	.section	.text._Z24cuda_kernel_argb_to_nv12PhS_iiii,"ax",@progbits
	.align	128
        .global         _Z24cuda_kernel_argb_to_nv12PhS_iiii
        .type           _Z24cuda_kernel_argb_to_nv12PhS_iiii,@function
        .size           _Z24cuda_kernel_argb_to_nv12PhS_iiii,(.L_x_5 - _Z24cuda_kernel_argb_to_nv12PhS_iiii)
        .other          _Z24cuda_kernel_argb_to_nv12PhS_iiii,@"STO_CUDA_ENTRY STV_DEFAULT"
_Z24cuda_kernel_argb_to_nv12PhS_iiii:
.text._Z24cuda_kernel_argb_to_nv12PhS_iiii:
        /* <DEDUP_REMOVED lines=15> */
[----:B------:R-:W-:Y:S01]  /*00f0*/  IMAD.SHL.U32 R2, R0, 0x4, RZ ;  /* 0x0000000400027824 */ /* 0x000fe200078e00ff */
        /* <DEDUP_REMOVED lines=14> */
[----:B--2---:R-:W-:Y:S02]  /*01e0*/  LOP3.LUT R7, R2, 0xff, RZ, 0xc0, !PT ;  /* 0x000000ff02077812 */ /* 0x004fe400078ec0ff */
[--C-:B------:R-:W-:Y:S02]  /*01f0*/  SHF.R.U32.HI R6, RZ, 0x8, R2.reuse ;  /* 0x00000008ff067819 */ /* 0x100fe40000011602 */
[----:B------:R-:W-:Y:S01]  /*0200*/  SHF.R.U32.HI R4, RZ, 0x10, R2 ;  /* 0x00000010ff047819 */ /* 0x000fe20000011602 */
[C---:B------:R-:W-:Y:S01]  /*0210*/  IMAD R8, R7.reuse, R8, 0x80 ;  /* 0x0000008007087424 */ /* 0x040fe200078e0208 */
[----:B------:R-:W-:Y:S02]  /*0220*/  LOP3.LUT R6, R6, 0xff, RZ, 0xc0, !PT ;  /* 0x000000ff06067812 */ /* 0x000fe400078ec0ff */
[----:B------:R-:W-:Y:S01]  /*0230*/  LOP3.LUT R4, R4, 0xff, RZ, 0xc0, !PT ;  /* 0x000000ff04047812 */ /* 0x000fe200078ec0ff */
[--C-:B------:R-:W-:Y:S01]  /*0240*/  IMAD R9, R7, 0x57, R8.reuse ;  /* 0x0000005707097824 */ /* 0x100fe200078e0208 */
[----:B------:R-:W-:Y:S01]  /*0250*/  IADD3 R2, P0, PT, R0, UR10, RZ ;  /* 0x0000000a00027c10 */ /* 0x000fe2000ff1e0ff */
[----:B------:R-:W-:-:S02]  /*0260*/  IMAD R3, R6, 0x81, R8 ;  /* 0x0000008106037824 */ /* 0x000fc400078e0208 */
[--C-:B------:R-:W-:Y:S02]  /*0270*/  IMAD R7, R7, 0xff7e, R9.reuse ;  /* 0x0000ff7e07077824 */ /* 0x100fe400078e0209 */
[----:B------:R-:W-:Y:S02]  /*0280*/  IMAD R9, R6, 0x4a, R9 ;  /* 0x0000004a06097824 */ /* 0x000fe400078e0209 */
[C---:B------:R-:W-:Y:S02]  /*0290*/  IMAD R7, R4.reuse, 0x70, R7 ;  /* 0x0000007004077824 */ /* 0x040fe400078e0207 */
[----:B------:R-:W-:Y:S02]  /*02a0*/  IMAD R9, R4, 0xffda, R9 ;  /* 0x0000ffda04097824 */ /* 0x000fe400078e0209 */
[----:B------:R-:W-:Y:S02]  /*02b0*/  IMAD R7, R6, 0xffa2, R7 ;  /* 0x0000ffa206077824 */ /* 0x000fe400078e0207 */
[----:B------:R-:W-:Y:S01]  /*02c0*/  IMAD R3, R4, 0x42, R3 ;  /* 0x0000004204037824 */ /* 0x000fe200078e0203 */
[----:B------:R-:W-:-:S02]  /*02d0*/  LOP3.LUT R6, R9, 0xffff, RZ, 0xc0, !PT ;  /* 0x0000ffff09067812 */ /* 0x000fc400078ec0ff */
[----:B------:R-:W-:Y:S02]  /*02e0*/  LOP3.LUT R5, R7, 0xffff, RZ, 0xc0, !PT ;  /* 0x0000ffff07057812 */ /* 0x000fe400078ec0ff */
[----:B------:R-:W-:Y:S02]  /*02f0*/  LOP3.LUT R7, R3, 0xffff, RZ, 0xc0, !PT ;  /* 0x0000ffff03077812 */ /* 0x000fe400078ec0ff */
[----:B------:R-:W-:Y:S02]  /*0300*/  LEA.HI.X.SX32 R3, R0, UR11, 0x1, P0 ;  /* 0x0000000b00037c11 */ /* 0x000fe400080f0eff */
[----:B------:R-:W-:Y:S02]  /*0310*/  IADD3 R4, P1, PT, R10, UR10, RZ ;  /* 0x0000000a0a047c10 */ /* 0x000fe4000ff3e0ff */
[----:B------:R-:W-:Y:S02]  /*0320*/  SHF.R.U32.HI R6, RZ, 0x8, R6 ;  /* 0x00000008ff067819 */ /* 0x000fe40000011606 */
[----:B------:R-:W-:-:S02]  /*0330*/  SHF.R.U32.HI R0, RZ, 0x8, R5 ;  /* 0x00000008ff007819 */ /* 0x000fc40000011605 */
[----:B------:R-:W-:Y:S02]  /*0340*/  LEA.HI R7, R7, 0x10, RZ, 0x18 ;  /* 0x0000001007077811 */ /* 0x000fe400078fc0ff */
[----:B------:R-:W-:Y:S02]  /*0350*/  LEA.HI.X.SX32 R5, R10, UR11, 0x1, P1 ;  /* 0x0000000b0a057c11 */ /* 0x000fe400088f0eff */
[----:B------:R-:W-:Y:S01]  /*0360*/  LOP3.LUT R11, R6, 0x80, RZ, 0x3c, !PT ;  /* 0x00000080060b7812 */ /* 0x000fe200078e3cff */
[----:B------:R-:W-:Y:S01]  /*0370*/  STG.E.U8 desc[UR4][R2.64], R7 ;  /* 0x0000000702007986 */ /* 0x000fe2000c101104 */
[----:B------:R-:W-:-:S03]  /*0380*/  LOP3.LUT R9, R0, 0x80, RZ, 0x3c, !PT ;  /* 0x0000008000097812 */ /* 0x000fc600078e3cff */
[----:B------:R-:W-:Y:S04]  /*0390*/  STG.E.U8 desc[UR4][R4.64+0x1], R11 ;  /* 0x0000010b04007986 */ /* 0x000fe8000c101104 */
[----:B------:R-:W-:Y:S01]  /*03a0*/  STG.E.U8 desc[UR4][R4.64], R9 ;  /* 0x0000000904007986 */ /* 0x000fe2000c101104 */
[----:B------:R-:W-:Y:S05]  /*03b0*/  EXIT ;  /* 0x000000000000794d */ /* 0x000fea0003800000 */
.L_x_1:
        /* <DEDUP_REMOVED lines=12> */
.L_x_5:


//--------------------- .text._Z24cuda_kernel_gbra_to_nv12PhS_iiii --------------------------
	.section	.text._Z24cuda_kernel_gbra_to_nv12PhS_iiii,"ax",@progbits
	.align	128
        .global         _Z24cuda_kernel_gbra_to_nv12PhS_iiii
        .type           _Z24cuda_kernel_gbra_to_nv12PhS_iiii,@function
        .size           _Z24cuda_kernel_gbra_to_nv12PhS_iiii,(.L_x_6 - _Z24cuda_kernel_gbra_to_nv12PhS_iiii)
        .other          _Z24cuda_kernel_gbra_to_nv12PhS_iiii,@"STO_CUDA_ENTRY STV_DEFAULT"
_Z24cuda_kernel_gbra_to_nv12PhS_iiii:
.text._Z24cuda_kernel_gbra_to_nv12PhS_iiii:
        /* <DEDUP_REMOVED lines=31> */
[----:B------:R-:W-:-:S03]  /*01f0*/  SHF.R.U32.HI R6, RZ, 0x10, R2 ;  /* 0x00000010ff067819 */ /* 0x000fc60000011602 */
[----:B------:R-:W-:Y:S01]  /*0200*/  IMAD R8, R4, R7, 0x80 ;  /* 0x0000008004087424 */ /* 0x000fe200078e0207 */
[----:B------:R-:W-:Y:S02]  /*0210*/  SHF.R.U32.HI R7, RZ, 0x8, R2 ;  /* 0x00000008ff077819 */ /* 0x000fe40000011602 */
[----:B------:R-:W-:Y:S01]  /*0220*/  LOP3.LUT R6, R6, 0xff, RZ, 0xc0, !PT ;  /* 0x000000ff06067812 */ /* 0x000fe200078ec0ff */
[----:B------:R-:W-:Y:S01]  /*0230*/  IMAD R9, R4, -0x37, R8 ;  /* 0xffffffc904097824 */ /* 0x000fe200078e0208 */
[----:B------:R-:W-:Y:S02]  /*0240*/  LOP3.LUT R7, R7, 0xff, RZ, 0xc0, !PT ;  /* 0x000000ff07077812 */ /* 0x000fe400078ec0ff */
[----:B------:R-:W-:Y:S01]  /*0250*/  IADD3 R2, P0, PT, R0, UR10, RZ ;  /* 0x0000000a00027c10 */ /* 0x000fe2000ff1e0ff */
[--C-:B------:R-:W-:Y:S02]  /*0260*/  IMAD R4, R4, 0xff58, R9.reuse ;  /* 0x0000ff5804047824 */ /* 0x100fe400078e0209 */
[----:B------:R-:W-:-:S02]  /*0270*/  IMAD R9, R7, 0xffda, R9 ;  /* 0x0000ffda07097824 */ /* 0x000fc400078e0209 */
[----:B------:R-:W-:Y:S01]  /*0280*/  IMAD R3, R7, 0x70, R4 ;  /* 0x0000007007037824 */ /* 0x000fe200078e0204 */
[----:B------:R-:W-:Y:S01]  /*0290*/  IADD3 R4, P1, PT, R5, UR10, RZ ;  /* 0x0000000a05047c10 */ /* 0x000fe2000ff3e0ff */
[----:B------:R-:W-:Y:S02]  /*02a0*/  IMAD R7, R7, 0x42, R8 ;  /* 0x0000004207077824 */ /* 0x000fe400078e0208 */
[C---:B------:R-:W-:Y:S01]  /*02b0*/  IMAD R9, R6.reuse, 0x70, R9 ;  /* 0x0000007006097824 */ /* 0x040fe200078e0209 */
[----:B------:R-:W-:Y:S01]  /*02c0*/  LEA.HI.X.SX32 R5, R5, UR11, 0x1, P1 ;  /* 0x0000000b05057c11 */ /* 0x000fe200088f0eff */
[C---:B------:R-:W-:Y:S02]  /*02d0*/  IMAD R3, R6.reuse, 0xffee, R3 ;  /* 0x0000ffee06037824 */ /* 0x040fe400078e0203 */
[----:B------:R-:W-:Y:S01]  /*02e0*/  IMAD R7, R6, 0x19, R7 ;  /* 0x0000001906077824 */ /* 0x000fe200078e0207 */
[----:B------:R-:W-:Y:S02]  /*02f0*/  LOP3.LUT R6, R9, 0xffff, RZ, 0xc0, !PT ;  /* 0x0000ffff09067812 */ /* 0x000fe400078ec0ff */
[----:B------:R-:W-:-:S02]  /*0300*/  LOP3.LUT R8, R3, 0xffff, RZ, 0xc0, !PT ;  /* 0x0000ffff03087812 */ /* 0x000fc400078ec0ff */
[----:B------:R-:W-:Y:S02]  /*0310*/  LOP3.LUT R7, R7, 0xffff, RZ, 0xc0, !PT ;  /* 0x0000ffff07077812 */ /* 0x000fe400078ec0ff */
[----:B------:R-:W-:Y:S02]  /*0320*/  LEA.HI.X.SX32 R3, R0, UR11, 0x1, P0 ;  /* 0x0000000b00037c11 */ /* 0x000fe400080f0eff */
[----:B------:R-:W-:Y:S02]  /*0330*/  SHF.R.U32.HI R6, RZ, 0x8, R6 ;  /* 0x00000008ff067819 */ /* 0x000fe40000011606 */
[----:B------:R-:W-:Y:S02]  /*0340*/  SHF.R.U32.HI R0, RZ, 0x8, R8 ;  /* 0x00000008ff007819 */ /* 0x000fe40000011608 */
[----:B------:R-:W-:Y:S02]  /*0350*/  LEA.HI R7, R7, 0x10, RZ, 0x18 ;  /* 0x0000001007077811 */ /* 0x000fe400078fc0ff */
[----:B------:R-:W-:-:S02]  /*0360*/  LOP3.LUT R11, R6, 0x80, RZ, 0x3c, !PT ;  /* 0x00000080060b7812 */ /* 0x000fc400078e3cff */
[----:B------:R-:W-:Y:S01]  /*0370*/  LOP3.LUT R9, R0, 0x80, RZ, 0x3c, !PT ;  /* 0x0000008000097812 */ /* 0x000fe200078e3cff */
[----:B------:R-:W-:Y:S04]  /*0380*/  STG.E.U8 desc[UR4][R2.64], R7 ;  /* 0x0000000702007986 */ /* 0x000fe8000c101104 */
[----:B------:R-:W-:Y:S04]  /*0390*/  STG.E.U8 desc[UR4][R4.64+0x1], R11 ;  /* 0x0000010b04007986 */ /* 0x000fe8000c101104 */
[----:B------:R-:W-:Y:S01]  /*03a0*/  STG.E.U8 desc[UR4][R4.64], R9 ;  /* 0x0000000904007986 */ /* 0x000fe2000c101104 */
[----:B------:R-:W-:Y:S05]  /*03b0*/  EXIT ;  /* 0x000000000000794d */ /* 0x000fea0003800000 */
.L_x_2:
        /* <DEDUP_REMOVED lines=12> */
.L_x_6:


//--------------------- .text._Z24cuda_kernel_rgba_to_nv12PhS_iiii --------------------------
	.section	.text._Z24cuda_kernel_rgba_to_nv12PhS_iiii,"ax",@progbits
	.align	128
        .global         _Z24cuda_kernel_rgba_to_nv12PhS_iiii
        .type           _Z24cuda_kernel_rgba_to_nv12PhS_iiii,@function
        .size           _Z24cuda_kernel_rgba_to_nv12PhS_iiii,(.L_x_7 - _Z24cuda_kernel_rgba_to_nv12PhS_iiii)
        .other          _Z24cuda_kernel_rgba_to_nv12PhS_iiii,@"STO_CUDA_ENTRY STV_DEFAULT"
_Z24cuda_kernel_rgba_to_nv12PhS_iiii:
.text._Z24cuda_kernel_rgba_to_nv12PhS_iiii:
        /* <DEDUP_REMOVED lines=60> */
.L_x_3:
        /* <DEDUP_REMOVED lines=12> */
.L_x_7:


//--------------------- .nv.shared.reserved.0     --------------------------
	.section	.nv.shared.reserved.0,"aw",@nobits
	.weak		__nv_reservedSMEM_offset_0_alias
	.size		__nv_reservedSMEM_offset_0_alias, 0, 64
	.other		__nv_reservedSMEM_offset_0_alias,@"STO_CUDA_RESERVED_SHARED STV_DEFAULT"
__nv_reservedSMEM_offset_0_alias:
	.zero		0
	.zero		64


//--------------------- .nv.constant0._Z23cuda_kernel_rgb_to_nv12PhS_iiii --------------------------
	.section	.nv.constant0._Z23cuda_kernel_rgb_to_nv12PhS_iiii,"a",@progbits
	.sectionflags	@""
	.align	4
.nv.constant0._Z23cuda_kernel_rgb_to_nv12PhS_iiii:
	.zero		928


//--------------------- .nv.constant0._Z24cuda_kernel_argb_to_nv12PhS_iiii --------------------------
	.section	.nv.constant0._Z24cuda_kernel_argb_to_nv12PhS_iiii,"a",@progbits
	.sectionflags	@""
	.align	4
.nv.constant0._Z24cuda_kernel_argb_to_nv12PhS_iiii:
	.zero		928


//--------------------- .nv.constant0._Z24cuda_kernel_gbra_to_nv12PhS_iiii --------------------------
	.section	.nv.constant0._Z24cuda_kernel_gbra_to_nv12PhS_iiii,"a",@progbits
	.sectionflags	@""
	.align	4
.nv.constant0._Z24cuda_kernel_gbra_to_nv12PhS_iiii:
	.zero		928


//--------------------- .nv.constant0._Z24cuda_kernel_rgba_to_nv12PhS_iiii --------------------------
	.section	.nv.constant0._Z24cuda_kernel_rgba_to_nv12PhS_iiii,"a",@progbits
	.sectionflags	@""
	.align	4
.nv.constant0._Z24cuda_kernel_rgba_to_nv12PhS_iiii:
	.zero		928


//--------------------- SYMBOLS --------------------------

	.type		.nv.reservedSmem.offset0,@object
	.size		.nv.reservedSmem.offset0,0x4
